//
// Generated by NVIDIA NVVM Compiler
//
// Compiler Build ID: CL-36424714
// Cuda compilation tools, release 13.0, V13.0.88
// Based on NVVM 20.0.0
//

.version 9.0
.target sm_100
.address_size 64

	// .globl	_Z12sumMatrixRowIfEvPKfPT_

.visible .entry _Z12sumMatrixRowIfEvPKfPT_(
	.param .u64 .ptr .align 1 _Z12sumMatrixRowIfEvPKfPT__param_0,
	.param .u64 .ptr .align 1 _Z12sumMatrixRowIfEvPKfPT__param_1
)
{
	.reg .pred 	%p<2>;
	.reg .b32 	%r<5>;
	.reg .b32 	%f<36>;
	.reg .b64 	%rd<14>;

	ld.param.u64 	%rd6, [_Z12sumMatrixRowIfEvPKfPT__param_0];
	ld.param.u64 	%rd7, [_Z12sumMatrixRowIfEvPKfPT__param_1];
	cvta.to.global.u64 	%rd8, %rd6;
	cvta.to.global.u64 	%rd9, %rd7;
	mov.u32 	%r1, %tid.x;
	mov.u32 	%r2, %ctaid.x;
	add.s32 	%r3, %r1, %r2;
	mul.wide.u32 	%rd10, %r3, 4;
	add.s64 	%rd1, %rd9, %rd10;
	mov.b32 	%r4, 0;
	st.global.u32 	[%rd1], %r4;
	mul.wide.u32 	%rd11, %r3, 196608;
	add.s64 	%rd2, %rd8, %rd11;
	mov.f32 	%f35, 0f00000000;
	mov.b64 	%rd13, 32;
$L__BB0_1:
	add.s64 	%rd12, %rd2, %rd13;
	ld.global.f32 	%f4, [%rd12+-32];
	add.f32 	%f5, %f35, %f4;
	st.global.f32 	[%rd1], %f5;
	ld.global.f32 	%f6, [%rd12+-28];
	add.f32 	%f7, %f5, %f6;
	st.global.f32 	[%rd1], %f7;
	ld.global.f32 	%f8, [%rd12+-24];
	add.f32 	%f9, %f7, %f8;
	st.global.f32 	[%rd1], %f9;
	ld.global.f32 	%f10, [%rd12+-20];
	add.f32 	%f11, %f9, %f10;
	st.global.f32 	[%rd1], %f11;
	ld.global.f32 	%f12, [%rd12+-16];
	add.f32 	%f13, %f11, %f12;
	st.global.f32 	[%rd1], %f13;
	ld.global.f32 	%f14, [%rd12+-12];
	add.f32 	%f15, %f13, %f14;
	st.global.f32 	[%rd1], %f15;
	ld.global.f32 	%f16, [%rd12+-8];
	add.f32 	%f17, %f15, %f16;
	st.global.f32 	[%rd1], %f17;
	ld.global.f32 	%f18, [%rd12+-4];
	add.f32 	%f19, %f17, %f18;
	st.global.f32 	[%rd1], %f19;
	ld.global.f32 	%f20, [%rd12];
	add.f32 	%f21, %f19, %f20;
	st.global.f32 	[%rd1], %f21;
	ld.global.f32 	%f22, [%rd12+4];
	add.f32 	%f23, %f21, %f22;
	st.global.f32 	[%rd1], %f23;
	ld.global.f32 	%f24, [%rd12+8];
	add.f32 	%f25, %f23, %f24;
	st.global.f32 	[%rd1], %f25;
	ld.global.f32 	%f26, [%rd12+12];
	add.f32 	%f27, %f25, %f26;
	st.global.f32 	[%rd1], %f27;
	ld.global.f32 	%f28, [%rd12+16];
	add.f32 	%f29, %f27, %f28;
	st.global.f32 	[%rd1], %f29;
	ld.global.f32 	%f30, [%rd12+20];
	add.f32 	%f31, %f29, %f30;
	st.global.f32 	[%rd1], %f31;
	ld.global.f32 	%f32, [%rd12+24];
	add.f32 	%f33, %f31, %f32;
	st.global.f32 	[%rd1], %f33;
	ld.global.f32 	%f34, [%rd12+28];
	add.f32 	%f35, %f33, %f34;
	st.global.f32 	[%rd1], %f35;
	add.s64 	%rd13, %rd13, 64;
	setp.ne.s64 	%p1, %rd13, 196640;
	@%p1 bra 	$L__BB0_1;
	ret;

}


// ===== COMPILED SASS (sm_100) =====

	.target	sm_100

	.elftype	@"ET_EXEC"


//--------------------- .note.nv.tkinfo           --------------------------
	.section	.note.nv.tkinfo,"",@"SHT_NOTE"
	.sectionflags	@"SHF_NOTE_NV_TKINFO"
	.tkinfo
        /*0018*/ 	.word	0x00000002
        /*0030*/ 	.string	""
        /*0030*/ 	.string	"ptxas"
        /*0030*/ 	.string	"Cuda compilation tools, release 13.0, V13.0.88"
        /*0030*/ 	.string	"Build cuda_13.0.r13.0/compiler.36424714_0"
        /*0030*/ 	.string	"-arch sm_100 -m 64 "



//--------------------- .note.nv.cuinfo           --------------------------
	.section	.note.nv.cuinfo,"",@"SHT_NOTE"
	.sectionflags	@"SHF_NOTE_NV_CUINFO"
        /*0018*/ 	.short	0x0002
        /*001a*/ 	.short	0x0064
        /*001c*/ 	.short	0x0082
	.zero		2


//--------------------- .nv.info                  --------------------------
	.section	.nv.info,"",@"SHT_CUDA_INFO"
	.align	4


	//----- nvinfo : EIATTR_REGCOUNT
	.align		4
        /*0000*/ 	.byte	0x04, 0x2f
        /*0002*/ 	.short	(.L_1 - .L_0)
	.align		4
.L_0:
        /*0004*/ 	.word	index@(_Z12sumMatrixRowIfEvPKfPT_)
        /*0008*/ 	.word	0x00000014


	//----- nvinfo : EIATTR_FRAME_SIZE
	.align		4
.L_1:
        /*000c*/ 	.byte	0x04, 0x11
        /*000e*/ 	.short	(.L_3 - .L_2)
	.align		4
.L_2:
        /*0010*/ 	.word	index@(_Z12sumMatrixRowIfEvPKfPT_)
        /*0014*/ 	.word	0x00000000


	//----- nvinfo : EIATTR_MIN_STACK_SIZE
	.align		4
.L_3:
        /*0018*/ 	.byte	0x04, 0x12
        /*001a*/ 	.short	(.L_5 - .L_4)
	.align		4
.L_4:
        /*001c*/ 	.word	index@(_Z12sumMatrixRowIfEvPKfPT_)
        /*0020*/ 	.word	0x00000000
.L_5:


//--------------------- .nv.compat                --------------------------
	.section	.nv.compat,"",@"SHT_CUDA_COMPAT_INFO"
	.align	4
        /*0000*/ 	.byte	0x02, 0x09, 0x00, 0x00, 0x02, 0x02, 0x01, 0x00, 0x02, 0x05, 0x05, 0x00, 0x03, 0x07, 0x01, 0x01
        /*0010*/ 	.byte	0x02, 0x03, 0x00, 0x00, 0x02, 0x06, 0x01, 0x00, 0x04, 0x0b, 0x08, 0x00, 0x09, 0x00, 0x00, 0x00
        /*0020*/ 	.byte	0x00, 0x00, 0x00, 0x00


//--------------------- .nv.info._Z12sumMatrixRowIfEvPKfPT_ --------------------------
	.section	.nv.info._Z12sumMatrixRowIfEvPKfPT_,"",@"SHT_CUDA_INFO"
	.sectionflags	@""
	.align	4


	//----- nvinfo : EIATTR_CUDA_API_VERSION
	.align		4
        /*0000*/ 	.byte	0x04, 0x37
        /*0002*/ 	.short	(.L_7 - .L_6)
.L_6:
        /*0004*/ 	.word	0x00000082


	//----- nvinfo : EIATTR_KPARAM_INFO
	.align		4
.L_7:
        /*0008*/ 	.byte	0x04, 0x17
        /*000a*/ 	.short	(.L_9 - .L_8)
.L_8:
        /*000c*/ 	.word	0x00000000
        /*0010*/ 	.short	0x0001
        /*0012*/ 	.short	0x0008
        /*0014*/ 	.byte	0x00, 0xf5, 0x21, 0x00


	//----- nvinfo : EIATTR_KPARAM_INFO
	.align		4
.L_9:
        /*0018*/ 	.byte	0x04, 0x17
        /*001a*/ 	.short	(.L_11 - .L_10)
.L_10:
        /*001c*/ 	.word	0x00000000
        /*0020*/ 	.short	0x0000
        /*0022*/ 	.short	0x0000
        /*0024*/ 	.byte	0x00, 0xf5, 0x21, 0x00


	//----- nvinfo : EIATTR_SPARSE_MMA_MASK
	.align		4
.L_11:
        /*0028*/ 	.byte	0x03, 0x50
        /*002a*/ 	.short	0x0000


	//----- nvinfo : EIATTR_MAXREG_COUNT
	.align		4
        /*002c*/ 	.byte	0x03, 0x1b
        /*002e*/ 	.short	0x00ff


	//----- nvinfo : EIATTR_MERCURY_ISA_VERSION
	.align		4
        /*0030*/ 	.byte	0x03, 0x5f
        /*0032*/ 	.short	0x0101


	//----- nvinfo : EIATTR_VRC_CTA_INIT_COUNT
	.align		4
        /*0034*/ 	.byte	0x02, 0x4a
	.zero		1
	.zero		1


	//----- nvinfo : EIATTR_EXIT_INSTR_OFFSETS
	.align		4
        /*0038*/ 	.byte	0x04, 0x1c
        /*003a*/ 	.short	(.L_13 - .L_12)


	//   ....[0]....
.L_12:
        /*003c*/ 	.word	0x00000d40


	//----- nvinfo : EIATTR_CBANK_PARAM_SIZE
	.align		4
.L_13:
        /*0040*/ 	.byte	0x03, 0x19
        /*0042*/ 	.short	0x0010


	//----- nvinfo : EIATTR_PARAM_CBANK
	.align		4
        /*0044*/ 	.byte	0x04, 0x0a
        /*0046*/ 	.short	(.L_15 - .L_14)
	.align		4
.L_14:
        /*0048*/ 	.word	index@(.nv.constant0._Z12sumMatrixRowIfEvPKfPT_)
        /*004c*/ 	.short	0x0380
        /*004e*/ 	.short	0x0010


	//----- nvinfo : EIATTR_SW_WAR
	.align		4
.L_15:
        /*0050*/ 	.byte	0x04, 0x36
        /*0052*/ 	.short	(.L_17 - .L_16)
.L_16:
        /*0054*/ 	.word	0x00000008
.L_17:


//--------------------- .nv.callgraph             --------------------------
	.section	.nv.callgraph,"",@"SHT_CUDA_CALLGRAPH"
	.align	4
	.sectionentsize	8
	.align		4
        /*0000*/ 	.word	0x00000000
	.align		4
        /*0004*/ 	.word	0xffffffff
	.align		4
        /*0008*/ 	.word	0x00000000
	.align		4
        /*000c*/ 	.word	0xfffffffe
	.align		4
        /*0010*/ 	.word	0x00000000
	.align		4
        /*0014*/ 	.word	0xfffffffd
	.align		4
        /*0018*/ 	.word	0x00000000
	.align		4
        /*001c*/ 	.word	0xfffffffc


//--------------------- .text._Z12sumMatrixRowIfEvPKfPT_ --------------------------
	.section	.text._Z12sumMatrixRowIfEvPKfPT_,"ax",@progbits
	.align	128
        .global         _Z12sumMatrixRowIfEvPKfPT_
        .type           _Z12sumMatrixRowIfEvPKfPT_,@function
        .size           _Z12sumMatrixRowIfEvPKfPT_,(.L_x_2 - _Z12sumMatrixRowIfEvPKfPT_)
        .other          _Z12sumMatrixRowIfEvPKfPT_,@"STO_CUDA_ENTRY STV_DEFAULT"
_Z12sumMatrixRowIfEvPKfPT_:
.text._Z12sumMatrixRowIfEvPKfPT_:
[----:B------:R-:W-:Y:S01]  /*0000*/  LDC R1, c[0x0][0x37c] ;  /* 0x0000df00ff017b82 */ /* 0x000fe20000000800 */
[----:B------:R-:W0:Y:S07]  /*0010*/  S2R R7, SR_TID.X ;  /* 0x0000000000077919 */ /* 0x000e2e0000002100 */
[----:B------:R-:W0:Y:S01]  /*0020*/  S2UR UR4, SR_CTAID.X ;  /* 0x00000000000479c3 */ /* 0x000e220000002500 */
[----:B------:R-:W1:Y:S01]  /*0030*/  LDCU.64 UR6, c[0x0][0x358] ;  /* 0x00006b00ff0677ac */ /* 0x000e620008000a00 */
[----:B------:R-:W-:Y:S01]  /*0040*/  HFMA2 R9, -RZ, RZ, 0, 0 ;  /* 0x00000000ff097431 */ /* 0x000fe200000001ff */
[----:B------:R-:W-:-:S05]  /*0050*/  UMOV UR5, 0x20 ;  /* 0x0000002000057882 */ /* 0x000fca0000000000 */
[----:B------:R-:W2:Y:S08]  /*0060*/  LDC.64 R2, c[0x0][0x388] ;  /* 0x0000e200ff027b82 */ /* 0x000eb00000000a00 */
[----:B------:R-:W3:Y:S01]  /*0070*/  LDC.64 R4, c[0x0][0x380] ;  /* 0x0000e000ff047b82 */ /* 0x000ee20000000a00 */
[----:B0-----:R-:W-:Y:S01]  /*0080*/  IADD3 R7, PT, PT, R7, UR4, RZ ;  /* 0x0000000407077c10 */ /* 0x001fe2000fffe0ff */
[----:B------:R-:W-:-:S04]  /*0090*/  UMOV UR4, URZ ;  /* 0x000000ff00047c82 */ /* 0x000fc80008000000 */
[----:B--2---:R-:W-:-:S04]  /*00a0*/  IMAD.WIDE.U32 R2, R7, 0x4, R2 ;  /* 0x0000000407027825 */ /* 0x004fc800078e0002 */
[----:B---3--:R-:W-:Y:S01]  /*00b0*/  IMAD.WIDE.U32 R4, R7, 0x30000, R4 ;  /* 0x0003000007047825 */ /* 0x008fe200078e0004 */
[----:B-1----:R0:W-:Y:S06]  /*00c0*/  STG.E desc[UR6][R2.64], RZ ;  /* 0x000000ff02007986 */ /* 0x0021ec000c101906 */
.L_x_0:
[----:B------:R-:W-:-:S04]  /*00d0*/  IADD3 R6, P0, PT, R4, UR5, RZ ;  /* 0x0000000504067c10 */ /* 0x000fc8000ff1e0ff */
[----:B------:R-:W-:-:S05]  /*00e0*/  IADD3.X R7, PT, PT, R5, UR4, RZ, P0, !PT ;  /* 0x0000000405077c10 */ /* 0x000fca00087fe4ff */
[----:B------:R-:W2:Y:S02]  /*00f0*/  LDG.E R0, desc[UR6][R6.64+-0x20] ;  /* 0xffffe00606007981 */ /* 0x000ea4000c1e1900 */
[----:B--23--:R-:W-:-:S05]  /*0100*/  FADD R9, R0, R9 ;  /* 0x0000000900097221 */ /* 0x00cfca0000000000 */
[----:B------:R1:W-:Y:S04]  /*0110*/  STG.E desc[UR6][R2.64], R9 ;  /* 0x0000000902007986 */ /* 0x0003e8000c101906 */
[----:B------:R-:W2:Y:S02]  /*0120*/  LDG.E R0, desc[UR6][R6.64+-0x1c] ;  /* 0xffffe40606007981 */ /* 0x000ea4000c1e1900 */
[----:B--2---:R-:W-:-:S05]  /*0130*/  FADD R11, R9, R0 ;  /* 0x00000000090b7221 */ /* 0x004fca0000000000 */
[----:B------:R2:W-:Y:S04]  /*0140*/  STG.E desc[UR6][R2.64], R11 ;  /* 0x0000000b02007986 */ /* 0x0005e8000c101906 */
[----:B------:R-:W3:Y:S02]  /*0150*/  LDG.E R0, desc[UR6][R6.64+-0x18] ;  /* 0xffffe80606007981 */ /* 0x000ee4000c1e1900 */
[----:B---3--:R-:W-:-:S05]  /*0160*/  FADD R13, R11, R0 ;  /* 0x000000000b0d7221 */ /* 0x008fca0000000000 */
[----:B------:R3:W-:Y:S04]  /*0170*/  STG.E desc[UR6][R2.64], R13 ;  /* 0x0000000d02007986 */ /* 0x0007e8000c101906 */
[----:B------:R-:W4:Y:S02]  /*0180*/  LDG.E R0, desc[UR6][R6.64+-0x14] ;  /* 0xffffec0606007981 */ /* 0x000f24000c1e1900 */
[----:B----4-:R-:W-:-:S05]  /*0190*/  FADD R15, R13, R0 ;  /* 0x000000000d0f7221 */ /* 0x010fca0000000000 */
[----:B------:R4:W-:Y:S04]  /*01a0*/  STG.E desc[UR6][R2.64], R15 ;  /* 0x0000000f02007986 */ /* 0x0009e8000c101906 */
[----:B------:R-:W1:Y:S02]  /*01b0*/  LDG.E R0, desc[UR6][R6.64+-0x10] ;  /* 0xfffff00606007981 */ /* 0x000e64000c1e1900 */
[----:B-1----:R-:W-:-:S05]  /*01c0*/  FADD R9, R15, R0 ;  /* 0x000000000f097221 */ /* 0x002fca0000000000 */
        /* <DEDUP_REMOVED lines=156> */
[----:B------:R-:W-:Y:S04]  /*0b90*/  STG.E desc[UR6][R2.64], R9 ;  /* 0x0000000902007986 */ /* 0x000fe8000c101906 */
        /* <DEDUP_REMOVED lines=18> */
[----:B------:R-:W2:Y:S01]  /*0cc0*/  LDG.E R0, desc[UR6][R6.64+0xdc] ;  /* 0x0000dc0606007981 */ /* 0x000ea2000c1e1900 */
[----:B------:R-:W-:-:S04]  /*0cd0*/  UIADD3 UR5, UP1, UPT, UR5, 0x100, URZ ;  /* 0x0000010005057890 */ /* 0x000fc8000ff3e0ff */
[----:B------:R-:W-:Y:S02]  /*0ce0*/  UISETP.NE.U32.AND UP0, UPT, UR5, 0x30020, UPT ;  /* 0x000300200500788c */ /* 0x000fe4000bf05070 */
[----:B------:R-:W-:-:S04]  /*0cf0*/  UIADD3.X UR4, UPT, UPT, URZ, UR4, URZ, UP1, !UPT ;  /* 0x00000004ff047290 */ /* 0x000fc80008ffe4ff */
[----:B------:R-:W-:Y:S01]  /*0d00*/  UISETP.NE.AND.EX UP0, UPT, UR4, URZ, UPT, UP0 ;  /* 0x000000ff0400728c */ /* 0x000fe2000bf05300 */
[----:B--2---:R-:W-:-:S05]  /*0d10*/  FADD R9, R13, R0 ;  /* 0x000000000d097221 */ /* 0x004fca0000000000 */
[----:B------:R3:W-:Y:S03]  /*0d20*/  STG.E desc[UR6][R2.64], R9 ;  /* 0x0000000902007986 */ /* 0x0007e6000c101906 */
[----:B------:R-:W-:Y:S05]  /*0d30*/  BRA.U UP0, `(.L_x_0) ;  /* 0xfffffff100e47547 */ /* 0x000fea000b83ffff */
[----:B------:R-:W-:Y:S05]  /*0d40*/  EXIT ;  /* 0x000000000000794d */ /* 0x000fea0003800000 */
.L_x_1:
[----:B------:R-:W-:-:S00]  /*0d50*/  BRA `(.L_x_1) ;  /* 0xfffffffc00fc7947 */ /* 0x000fc0000383ffff */
[----:B------:R-:W-:-:S00]  /*0d60*/  NOP ;  /* 0x0000000000007918 */ /* 0x000fc00000000000 */
        /* <DEDUP_REMOVED lines=9> */
.L_x_2:


//--------------------- .nv.shared.reserved.0     --------------------------
	.section	.nv.shared.reserved.0,"aw",@nobits
	.weak		__nv_reservedSMEM_offset_0_alias
	.size		__nv_reservedSMEM_offset_0_alias, 0, 64
	.other		__nv_reservedSMEM_offset_0_alias,@"STO_CUDA_RESERVED_SHARED STV_DEFAULT"
__nv_reservedSMEM_offset_0_alias:
	.zero		0
	.zero		64


//--------------------- .nv.constant0._Z12sumMatrixRowIfEvPKfPT_ --------------------------
	.section	.nv.constant0._Z12sumMatrixRowIfEvPKfPT_,"a",@progbits
	.sectionflags	@""
	.align	4
.nv.constant0._Z12sumMatrixRowIfEvPKfPT_:
	.zero		912


//--------------------- SYMBOLS --------------------------

	.type		.nv.reservedSmem.offset0,@object
	.size		.nv.reservedSmem.offset0,0x4
